//
// Generated by NVIDIA NVVM Compiler
//
// Compiler Build ID: CL-36424714
// Cuda compilation tools, release 13.0, V13.0.88
// Based on NVVM 20.0.0
//

.version 9.0
.target sm_100
.address_size 64

	// .globl	_Z6addVeciPiS_S_

.visible .entry _Z6addVeciPiS_S_(
	.param .u32 _Z6addVeciPiS_S__param_0,
	.param .u64 .ptr .align 1 _Z6addVeciPiS_S__param_1,
	.param .u64 .ptr .align 1 _Z6addVeciPiS_S__param_2,
	.param .u64 .ptr .align 1 _Z6addVeciPiS_S__param_3
)
{
	.reg .pred 	%p<2>;
	.reg .b32 	%r<9>;
	.reg .b64 	%rd<11>;

	ld.param.u32 	%r2, [_Z6addVeciPiS_S__param_0];
	ld.param.u64 	%rd1, [_Z6addVeciPiS_S__param_1];
	ld.param.u64 	%rd2, [_Z6addVeciPiS_S__param_2];
	ld.param.u64 	%rd3, [_Z6addVeciPiS_S__param_3];
	mov.u32 	%r3, %ntid.x;
	mov.u32 	%r4, %ctaid.x;
	mov.u32 	%r5, %tid.x;
	mad.lo.s32 	%r1, %r3, %r4, %r5;
	setp.ge.s32 	%p1, %r1, %r2;
	@%p1 bra 	$L__BB0_2;
	cvta.to.global.u64 	%rd4, %rd1;
	cvta.to.global.u64 	%rd5, %rd2;
	cvta.to.global.u64 	%rd6, %rd3;
	mul.wide.s32 	%rd7, %r1, 4;
	add.s64 	%rd8, %rd4, %rd7;
	ld.global.u32 	%r6, [%rd8];
	add.s64 	%rd9, %rd5, %rd7;
	ld.global.u32 	%r7, [%rd9];
	add.s32 	%r8, %r7, %r6;
	add.s64 	%rd10, %rd6, %rd7;
	st.global.u32 	[%rd10], %r8;
$L__BB0_2:
	ret;

}


// ===== COMPILED SASS (sm_100) =====

	.target	sm_100

	.elftype	@"ET_EXEC"


//--------------------- .note.nv.tkinfo           --------------------------
	.section	.note.nv.tkinfo,"",@"SHT_NOTE"
	.sectionflags	@"SHF_NOTE_NV_TKINFO"
	.tkinfo
        /*0018*/ 	.word	0x00000002
        /*0030*/ 	.string	""
        /*0030*/ 	.string	"ptxas"
        /*0030*/ 	.string	"Cuda compilation tools, release 13.0, V13.0.88"
        /*0030*/ 	.string	"Build cuda_13.0.r13.0/compiler.36424714_0"
        /*0030*/ 	.string	"-arch sm_100 -m 64 "



//--------------------- .note.nv.cuinfo           --------------------------
	.section	.note.nv.cuinfo,"",@"SHT_NOTE"
	.sectionflags	@"SHF_NOTE_NV_CUINFO"
        /*0018*/ 	.short	0x0002
        /*001a*/ 	.short	0x0064
        /*001c*/ 	.short	0x0082
	.zero		2


//--------------------- .nv.info                  --------------------------
	.section	.nv.info,"",@"SHT_CUDA_INFO"
	.align	4


	//----- nvinfo : EIATTR_REGCOUNT
	.align		4
        /*0000*/ 	.byte	0x04, 0x2f
        /*0002*/ 	.short	(.L_1 - .L_0)
	.align		4
.L_0:
        /*0004*/ 	.word	index@(_Z6addVeciPiS_S_)
        /*0008*/ 	.word	0x0000000c


	//----- nvinfo : EIATTR_FRAME_SIZE
	.align		4
.L_1:
        /*000c*/ 	.byte	0x04, 0x11
        /*000e*/ 	.short	(.L_3 - .L_2)
	.align		4
.L_2:
        /*0010*/ 	.word	index@(_Z6addVeciPiS_S_)
        /*0014*/ 	.word	0x00000000


	//----- nvinfo : EIATTR_MIN_STACK_SIZE
	.align		4
.L_3:
        /*0018*/ 	.byte	0x04, 0x12
        /*001a*/ 	.short	(.L_5 - .L_4)
	.align		4
.L_4:
        /*001c*/ 	.word	index@(_Z6addVeciPiS_S_)
        /*0020*/ 	.word	0x00000000
.L_5:


//--------------------- .nv.compat                --------------------------
	.section	.nv.compat,"",@"SHT_CUDA_COMPAT_INFO"
	.align	4
        /*0000*/ 	.byte	0x02, 0x09, 0x00, 0x00, 0x02, 0x02, 0x01, 0x00, 0x02, 0x05, 0x05, 0x00, 0x03, 0x07, 0x01, 0x01
        /*0010*/ 	.byte	0x02, 0x03, 0x00, 0x00, 0x02, 0x06, 0x01, 0x00, 0x04, 0x0b, 0x08, 0x00, 0x09, 0x00, 0x00, 0x00
        /*0020*/ 	.byte	0x00, 0x00, 0x00, 0x00


//--------------------- .nv.info._Z6addVeciPiS_S_ --------------------------
	.section	.nv.info._Z6addVeciPiS_S_,"",@"SHT_CUDA_INFO"
	.sectionflags	@""
	.align	4


	//----- nvinfo : EIATTR_CUDA_API_VERSION
	.align		4
        /*0000*/ 	.byte	0x04, 0x37
        /*0002*/ 	.short	(.L_7 - .L_6)
.L_6:
        /*0004*/ 	.word	0x00000082


	//----- nvinfo : EIATTR_KPARAM_INFO
	.align		4
.L_7:
        /*0008*/ 	.byte	0x04, 0x17
        /*000a*/ 	.short	(.L_9 - .L_8)
.L_8:
        /*000c*/ 	.word	0x00000000
        /*0010*/ 	.short	0x0003
        /*0012*/ 	.short	0x0018
        /*0014*/ 	.byte	0x00, 0xf5, 0x21, 0x00


	//----- nvinfo : EIATTR_KPARAM_INFO
	.align		4
.L_9:
        /*0018*/ 	.byte	0x04, 0x17
        /*001a*/ 	.short	(.L_11 - .L_10)
.L_10:
        /*001c*/ 	.word	0x00000000
        /*0020*/ 	.short	0x0002
        /*0022*/ 	.short	0x0010
        /*0024*/ 	.byte	0x00, 0xf5, 0x21, 0x00


	//----- nvinfo : EIATTR_KPARAM_INFO
	.align		4
.L_11:
        /*0028*/ 	.byte	0x04, 0x17
        /*002a*/ 	.short	(.L_13 - .L_12)
.L_12:
        /*002c*/ 	.word	0x00000000
        /*0030*/ 	.short	0x0001
        /*0032*/ 	.short	0x0008
        /*0034*/ 	.byte	0x00, 0xf5, 0x21, 0x00


	//----- nvinfo : EIATTR_KPARAM_INFO
	.align		4
.L_13:
        /*0038*/ 	.byte	0x04, 0x17
        /*003a*/ 	.short	(.L_15 - .L_14)
.L_14:
        /*003c*/ 	.word	0x00000000
        /*0040*/ 	.short	0x0000
        /*0042*/ 	.short	0x0000
        /*0044*/ 	.byte	0x00, 0xf0, 0x11, 0x00


	//----- nvinfo : EIATTR_SPARSE_MMA_MASK
	.align		4
.L_15:
        /*0048*/ 	.byte	0x03, 0x50
        /*004a*/ 	.short	0x0000


	//----- nvinfo : EIATTR_MAXREG_COUNT
	.align		4
        /*004c*/ 	.byte	0x03, 0x1b
        /*004e*/ 	.short	0x00ff


	//----- nvinfo : EIATTR_MERCURY_ISA_VERSION
	.align		4
        /*0050*/ 	.byte	0x03, 0x5f
        /*0052*/ 	.short	0x0101


	//----- nvinfo : EIATTR_VRC_CTA_INIT_COUNT
	.align		4
        /*0054*/ 	.byte	0x02, 0x4a
	.zero		1
	.zero		1


	//----- nvinfo : EIATTR_EXIT_INSTR_OFFSETS
	.align		4
        /*0058*/ 	.byte	0x04, 0x1c
        /*005a*/ 	.short	(.L_17 - .L_16)


	//   ....[0]....
.L_16:
        /*005c*/ 	.word	0x00000070


	//   ....[1]....
        /*0060*/ 	.word	0x00000130


	//----- nvinfo : EIATTR_CBANK_PARAM_SIZE
	.align		4
.L_17:
        /*0064*/ 	.byte	0x03, 0x19
        /*0066*/ 	.short	0x0020


	//----- nvinfo : EIATTR_PARAM_CBANK
	.align		4
        /*0068*/ 	.byte	0x04, 0x0a
        /*006a*/ 	.short	(.L_19 - .L_18)
	.align		4
.L_18:
        /*006c*/ 	.word	index@(.nv.constant0._Z6addVeciPiS_S_)
        /*0070*/ 	.short	0x0380
        /*0072*/ 	.short	0x0020


	//----- nvinfo : EIATTR_SW_WAR
	.align		4
.L_19:
        /*0074*/ 	.byte	0x04, 0x36
        /*0076*/ 	.short	(.L_21 - .L_20)
.L_20:
        /*0078*/ 	.word	0x00000008
.L_21:


//--------------------- .nv.callgraph             --------------------------
	.section	.nv.callgraph,"",@"SHT_CUDA_CALLGRAPH"
	.align	4
	.sectionentsize	8
	.align		4
        /*0000*/ 	.word	0x00000000
	.align		4
        /*0004*/ 	.word	0xffffffff
	.align		4
        /*0008*/ 	.word	0x00000000
	.align		4
        /*000c*/ 	.word	0xfffffffe
	.align		4
        /*0010*/ 	.word	0x00000000
	.align		4
        /*0014*/ 	.word	0xfffffffd
	.align		4
        /*0018*/ 	.word	0x00000000
	.align		4
        /*001c*/ 	.word	0xfffffffc


//--------------------- .text._Z6addVeciPiS_S_    --------------------------
	.section	.text._Z6addVeciPiS_S_,"ax",@progbits
	.align	128
        .global         _Z6addVeciPiS_S_
        .type           _Z6addVeciPiS_S_,@function
        .size           _Z6addVeciPiS_S_,(.L_x_1 - _Z6addVeciPiS_S_)
        .other          _Z6addVeciPiS_S_,@"STO_CUDA_ENTRY STV_DEFAULT"
_Z6addVeciPiS_S_:
.text._Z6addVeciPiS_S_:
[----:B------:R-:W-:Y:S01]  /*0000*/  LDC R1, c[0x0][0x37c] ;  /* 0x0000df00ff017b82 */ /* 0x000fe20000000800 */
[----:B------:R-:W0:Y:S01]  /*0010*/  S2R R9, SR_CTAID.X ;  /* 0x0000000000097919 */ /* 0x000e220000002500 */
[----:B------:R-:W0:Y:S01]  /*0020*/  LDCU UR4, c[0x0][0x360] ;  /* 0x00006c00ff0477ac */ /* 0x000e220008000800 */
[----:B------:R-:W0:Y:S01]  /*0030*/  S2R R0, SR_TID.X ;  /* 0x0000000000007919 */ /* 0x000e220000002100 */
[----:B------:R-:W1:Y:S01]  /*0040*/  LDCU UR5, c[0x0][0x380] ;  /* 0x00007000ff0577ac */ /* 0x000e620008000800 */
[----:B0-----:R-:W-:-:S05]  /*0050*/  IMAD R9, R9, UR4, R0 ;  /* 0x0000000409097c24 */ /* 0x001fca000f8e0200 */
[----:B-1----:R-:W-:-:S13]  /*0060*/  ISETP.GE.AND P0, PT, R9, UR5, PT ;  /* 0x0000000509007c0c */ /* 0x002fda000bf06270 */
[----:B------:R-:W-:Y:S05]  /*0070*/  @P0 EXIT ;  /* 0x000000000000094d */ /* 0x000fea0003800000 */
[----:B------:R-:W0:Y:S01]  /*0080*/  LDC.64 R2, c[0x0][0x388] ;  /* 0x0000e200ff027b82 */ /* 0x000e220000000a00 */
[----:B------:R-:W1:Y:S07]  /*0090*/  LDCU.64 UR4, c[0x0][0x358] ;  /* 0x00006b00ff0477ac */ /* 0x000e6e0008000a00 */
[----:B------:R-:W2:Y:S08]  /*00a0*/  LDC.64 R4, c[0x0][0x390] ;  /* 0x0000e400ff047b82 */ /* 0x000eb00000000a00 */
[----:B------:R-:W3:Y:S01]  /*00b0*/  LDC.64 R6, c[0x0][0x398] ;  /* 0x0000e600ff067b82 */ /* 0x000ee20000000a00 */
[----:B0-----:R-:W-:-:S06]  /*00c0*/  IMAD.WIDE R2, R9, 0x4, R2 ;  /* 0x0000000409027825 */ /* 0x001fcc00078e0202 */
[----:B-1----:R-:W4:Y:S01]  /*00d0*/  LDG.E R2, desc[UR4][R2.64] ;  /* 0x0000000402027981 */ /* 0x002f22000c1e1900 */
[----:B--2---:R-:W-:-:S06]  /*00e0*/  IMAD.WIDE R4, R9, 0x4, R4 ;  /* 0x0000000409047825 */ /* 0x004fcc00078e0204 */
[----:B------:R-:W4:Y:S01]  /*00f0*/  LDG.E R5, desc[UR4][R4.64] ;  /* 0x0000000404057981 */ /* 0x000f22000c1e1900 */
[----:B---3--:R-:W-:Y:S01]  /*0100*/  IMAD.WIDE R6, R9, 0x4, R6 ;  /* 0x0000000409067825 */ /* 0x008fe200078e0206 */
[----:B----4-:R-:W-:-:S05]  /*0110*/  IADD3 R9, PT, PT, R2, R5, RZ ;  /* 0x0000000502097210 */ /* 0x010fca0007ffe0ff */
[----:B------:R-:W-:Y:S01]  /*0120*/  STG.E desc[UR4][R6.64], R9 ;  /* 0x0000000906007986 */ /* 0x000fe2000c101904 */
[----:B------:R-:W-:Y:S05]  /*0130*/  EXIT ;  /* 0x000000000000794d */ /* 0x000fea0003800000 */
.L_x_0:
[----:B------:R-:W-:-:S00]  /*0140*/  BRA `(.L_x_0) ;  /* 0xfffffffc00fc7947 */ /* 0x000fc0000383ffff */
[----:B------:R-:W-:-:S00]  /*0150*/  NOP ;  /* 0x0000000000007918 */ /* 0x000fc00000000000 */
        /* <DEDUP_REMOVED lines=10> */
.L_x_1:


//--------------------- .nv.shared.reserved.0     --------------------------
	.section	.nv.shared.reserved.0,"aw",@nobits
	.weak		__nv_reservedSMEM_offset_0_alias
	.size		__nv_reservedSMEM_offset_0_alias, 0, 64
	.other		__nv_reservedSMEM_offset_0_alias,@"STO_CUDA_RESERVED_SHARED STV_DEFAULT"
__nv_reservedSMEM_offset_0_alias:
	.zero		0
	.zero		64


//--------------------- .nv.constant0._Z6addVeciPiS_S_ --------------------------
	.section	.nv.constant0._Z6addVeciPiS_S_,"a",@progbits
	.sectionflags	@""
	.align	4
.nv.constant0._Z6addVeciPiS_S_:
	.zero		928


//--------------------- SYMBOLS --------------------------

	.type		.nv.reservedSmem.offset0,@object
	.size		.nv.reservedSmem.offset0,0x4
